//
// Generated by NVIDIA NVVM Compiler
//
// Compiler Build ID: CL-36424714
// Cuda compilation tools, release 13.0, V13.0.88
// Based on NVVM 20.0.0
//

.version 9.0
.target sm_100
.address_size 64

	// .globl	_Z15initializeArrayPii

.visible .entry _Z15initializeArrayPii(
	.param .u64 .ptr .align 1 _Z15initializeArrayPii_param_0,
	.param .u32 _Z15initializeArrayPii_param_1
)
{
	.reg .pred 	%p<2>;
	.reg .b32 	%r<6>;
	.reg .b64 	%rd<5>;

	ld.param.u64 	%rd1, [_Z15initializeArrayPii_param_0];
	ld.param.u32 	%r2, [_Z15initializeArrayPii_param_1];
	mov.u32 	%r3, %tid.x;
	mov.u32 	%r4, %ctaid.x;
	mov.u32 	%r5, %ntid.x;
	mad.lo.s32 	%r1, %r4, %r5, %r3;
	setp.ge.s32 	%p1, %r1, %r2;
	@%p1 bra 	$L__BB0_2;
	cvta.to.global.u64 	%rd2, %rd1;
	mul.wide.s32 	%rd3, %r1, 4;
	add.s64 	%rd4, %rd2, %rd3;
	st.global.u32 	[%rd4], %r1;
$L__BB0_2:
	ret;

}


// ===== COMPILED SASS (sm_100) =====

	.target	sm_100

	.elftype	@"ET_EXEC"


//--------------------- .note.nv.tkinfo           --------------------------
	.section	.note.nv.tkinfo,"",@"SHT_NOTE"
	.sectionflags	@"SHF_NOTE_NV_TKINFO"
	.tkinfo
        /*0018*/ 	.word	0x00000002
        /*0030*/ 	.string	""
        /*0030*/ 	.string	"ptxas"
        /*0030*/ 	.string	"Cuda compilation tools, release 13.0, V13.0.88"
        /*0030*/ 	.string	"Build cuda_13.0.r13.0/compiler.36424714_0"
        /*0030*/ 	.string	"-arch sm_100 -m 64 "



//--------------------- .note.nv.cuinfo           --------------------------
	.section	.note.nv.cuinfo,"",@"SHT_NOTE"
	.sectionflags	@"SHF_NOTE_NV_CUINFO"
        /*0018*/ 	.short	0x0002
        /*001a*/ 	.short	0x0064
        /*001c*/ 	.short	0x0082
	.zero		2


//--------------------- .nv.info                  --------------------------
	.section	.nv.info,"",@"SHT_CUDA_INFO"
	.align	4


	//----- nvinfo : EIATTR_REGCOUNT
	.align		4
        /*0000*/ 	.byte	0x04, 0x2f
        /*0002*/ 	.short	(.L_1 - .L_0)
	.align		4
.L_0:
        /*0004*/ 	.word	index@(_Z15initializeArrayPii)
        /*0008*/ 	.word	0x00000008


	//----- nvinfo : EIATTR_FRAME_SIZE
	.align		4
.L_1:
        /*000c*/ 	.byte	0x04, 0x11
        /*000e*/ 	.short	(.L_3 - .L_2)
	.align		4
.L_2:
        /*0010*/ 	.word	index@(_Z15initializeArrayPii)
        /*0014*/ 	.word	0x00000000


	//----- nvinfo : EIATTR_MIN_STACK_SIZE
	.align		4
.L_3:
        /*0018*/ 	.byte	0x04, 0x12
        /*001a*/ 	.short	(.L_5 - .L_4)
	.align		4
.L_4:
        /*001c*/ 	.word	index@(_Z15initializeArrayPii)
        /*0020*/ 	.word	0x00000000
.L_5:


//--------------------- .nv.compat                --------------------------
	.section	.nv.compat,"",@"SHT_CUDA_COMPAT_INFO"
	.align	4
        /*0000*/ 	.byte	0x02, 0x09, 0x00, 0x00, 0x02, 0x02, 0x01, 0x00, 0x02, 0x05, 0x05, 0x00, 0x03, 0x07, 0x01, 0x01
        /*0010*/ 	.byte	0x02, 0x03, 0x00, 0x00, 0x02, 0x06, 0x01, 0x00, 0x04, 0x0b, 0x08, 0x00, 0x09, 0x00, 0x00, 0x00
        /*0020*/ 	.byte	0x00, 0x00, 0x00, 0x00


//--------------------- .nv.info._Z15initializeArrayPii --------------------------
	.section	.nv.info._Z15initializeArrayPii,"",@"SHT_CUDA_INFO"
	.sectionflags	@""
	.align	4


	//----- nvinfo : EIATTR_CUDA_API_VERSION
	.align		4
        /*0000*/ 	.byte	0x04, 0x37
        /*0002*/ 	.short	(.L_7 - .L_6)
.L_6:
        /*0004*/ 	.word	0x00000082


	//----- nvinfo : EIATTR_KPARAM_INFO
	.align		4
.L_7:
        /*0008*/ 	.byte	0x04, 0x17
        /*000a*/ 	.short	(.L_9 - .L_8)
.L_8:
        /*000c*/ 	.word	0x00000000
        /*0010*/ 	.short	0x0001
        /*0012*/ 	.short	0x0008
        /*0014*/ 	.byte	0x00, 0xf0, 0x11, 0x00


	//----- nvinfo : EIATTR_KPARAM_INFO
	.align		4
.L_9:
        /*0018*/ 	.byte	0x04, 0x17
        /*001a*/ 	.short	(.L_11 - .L_10)
.L_10:
        /*001c*/ 	.word	0x00000000
        /*0020*/ 	.short	0x0000
        /*0022*/ 	.short	0x0000
        /*0024*/ 	.byte	0x00, 0xf5, 0x21, 0x00


	//----- nvinfo : EIATTR_SPARSE_MMA_MASK
	.align		4
.L_11:
        /*0028*/ 	.byte	0x03, 0x50
        /*002a*/ 	.short	0x0000


	//----- nvinfo : EIATTR_MAXREG_COUNT
	.align		4
        /*002c*/ 	.byte	0x03, 0x1b
        /*002e*/ 	.short	0x00ff


	//----- nvinfo : EIATTR_MERCURY_ISA_VERSION
	.align		4
        /*0030*/ 	.byte	0x03, 0x5f
        /*0032*/ 	.short	0x0101


	//----- nvinfo : EIATTR_VRC_CTA_INIT_COUNT
	.align		4
        /*0034*/ 	.byte	0x02, 0x4a
	.zero		1
	.zero		1


	//----- nvinfo : EIATTR_EXIT_INSTR_OFFSETS
	.align		4
        /*0038*/ 	.byte	0x04, 0x1c
        /*003a*/ 	.short	(.L_13 - .L_12)


	//   ....[0]....
.L_12:
        /*003c*/ 	.word	0x00000070


	//   ....[1]....
        /*0040*/ 	.word	0x000000c0


	//----- nvinfo : EIATTR_CBANK_PARAM_SIZE
	.align		4
.L_13:
        /*0044*/ 	.byte	0x03, 0x19
        /*0046*/ 	.short	0x000c


	//----- nvinfo : EIATTR_PARAM_CBANK
	.align		4
        /*0048*/ 	.byte	0x04, 0x0a
        /*004a*/ 	.short	(.L_15 - .L_14)
	.align		4
.L_14:
        /*004c*/ 	.word	index@(.nv.constant0._Z15initializeArrayPii)
        /*0050*/ 	.short	0x0380
        /*0052*/ 	.short	0x000c


	//----- nvinfo : EIATTR_SW_WAR
	.align		4
.L_15:
        /*0054*/ 	.byte	0x04, 0x36
        /*0056*/ 	.short	(.L_17 - .L_16)
.L_16:
        /*0058*/ 	.word	0x00000008
.L_17:


//--------------------- .nv.callgraph             --------------------------
	.section	.nv.callgraph,"",@"SHT_CUDA_CALLGRAPH"
	.align	4
	.sectionentsize	8
	.align		4
        /*0000*/ 	.word	0x00000000
	.align		4
        /*0004*/ 	.word	0xffffffff
	.align		4
        /*0008*/ 	.word	0x00000000
	.align		4
        /*000c*/ 	.word	0xfffffffe
	.align		4
        /*0010*/ 	.word	0x00000000
	.align		4
        /*0014*/ 	.word	0xfffffffd
	.align		4
        /*0018*/ 	.word	0x00000000
	.align		4
        /*001c*/ 	.word	0xfffffffc


//--------------------- .text._Z15initializeArrayPii --------------------------
	.section	.text._Z15initializeArrayPii,"ax",@progbits
	.align	128
        .global         _Z15initializeArrayPii
        .type           _Z15initializeArrayPii,@function
        .size           _Z15initializeArrayPii,(.L_x_1 - _Z15initializeArrayPii)
        .other          _Z15initializeArrayPii,@"STO_CUDA_ENTRY STV_DEFAULT"
_Z15initializeArrayPii:
.text._Z15initializeArrayPii:
[----:B------:R-:W-:Y:S01]  /*0000*/  LDC R1, c[0x0][0x37c] ;  /* 0x0000df00ff017b82 */ /* 0x000fe20000000800 */
[----:B------:R-:W0:Y:S07]  /*0010*/  S2R R5, SR_TID.X ;  /* 0x0000000000057919 */ /* 0x000e2e0000002100 */
[----:B------:R-:W0:Y:S01]  /*0020*/  S2UR UR4, SR_CTAID.X ;  /* 0x00000000000479c3 */ /* 0x000e220000002500 */
[----:B------:R-:W1:Y:S07]  /*0030*/  LDCU UR5, c[0x0][0x388] ;  /* 0x00007100ff0577ac */ /* 0x000e6e0008000800 */
[----:B------:R-:W0:Y:S02]  /*0040*/  LDC R0, c[0x0][0x360] ;  /* 0x0000d800ff007b82 */ /* 0x000e240000000800 */
[----:B0-----:R-:W-:-:S05]  /*0050*/  IMAD R5, R0, UR4, R5 ;  /* 0x0000000400057c24 */ /* 0x001fca000f8e0205 */
[----:B-1----:R-:W-:-:S13]  /*0060*/  ISETP.GE.AND P0, PT, R5, UR5, PT ;  /* 0x0000000505007c0c */ /* 0x002fda000bf06270 */
[----:B------:R-:W-:Y:S05]  /*0070*/  @P0 EXIT ;  /* 0x000000000000094d */ /* 0x000fea0003800000 */
[----:B------:R-:W0:Y:S01]  /*0080*/  LDC.64 R2, c[0x0][0x380] ;  /* 0x0000e000ff027b82 */ /* 0x000e220000000a00 */
[----:B------:R-:W1:Y:S01]  /*0090*/  LDCU.64 UR4, c[0x0][0x358] ;  /* 0x00006b00ff0477ac */ /* 0x000e620008000a00 */
[----:B0-----:R-:W-:-:S05]  /*00a0*/  IMAD.WIDE R2, R5, 0x4, R2 ;  /* 0x0000000405027825 */ /* 0x001fca00078e0202 */
[----:B-1----:R-:W-:Y:S01]  /*00b0*/  STG.E desc[UR4][R2.64], R5 ;  /* 0x0000000502007986 */ /* 0x002fe2000c101904 */
[----:B------:R-:W-:Y:S05]  /*00c0*/  EXIT ;  /* 0x000000000000794d */ /* 0x000fea0003800000 */
.L_x_0:
[----:B------:R-:W-:-:S00]  /*00d0*/  BRA `(.L_x_0) ;  /* 0xfffffffc00fc7947 */ /* 0x000fc0000383ffff */
[----:B------:R-:W-:-:S00]  /*00e0*/  NOP ;  /* 0x0000000000007918 */ /* 0x000fc00000000000 */
        /* <DEDUP_REMOVED lines=9> */
.L_x_1:


//--------------------- .nv.shared.reserved.0     --------------------------
	.section	.nv.shared.reserved.0,"aw",@nobits
	.weak		__nv_reservedSMEM_offset_0_alias
	.size		__nv_reservedSMEM_offset_0_alias, 0, 64
	.other		__nv_reservedSMEM_offset_0_alias,@"STO_CUDA_RESERVED_SHARED STV_DEFAULT"
__nv_reservedSMEM_offset_0_alias:
	.zero		0
	.zero		64


//--------------------- .nv.constant0._Z15initializeArrayPii --------------------------
	.section	.nv.constant0._Z15initializeArrayPii,"a",@progbits
	.sectionflags	@""
	.align	4
.nv.constant0._Z15initializeArrayPii:
	.zero		908


//--------------------- SYMBOLS --------------------------

	.type		.nv.reservedSmem.offset0,@object
	.size		.nv.reservedSmem.offset0,0x4
